//
// Generated by NVIDIA NVVM Compiler
//
// Compiler Build ID: CL-36424714
// Cuda compilation tools, release 13.0, V13.0.88
// Based on NVVM 20.0.0
//

.version 9.0
.target sm_100
.address_size 64

	// .globl	_Z6hanshuPfyiif
.global .align 1 .b8 _ZN34_INTERNAL_3e21f3b6_4_k_cu_001b5ac34cuda3std3__45__cpo5beginE[1];
.global .align 1 .b8 _ZN34_INTERNAL_3e21f3b6_4_k_cu_001b5ac34cuda3std3__45__cpo3endE[1];
.global .align 1 .b8 _ZN34_INTERNAL_3e21f3b6_4_k_cu_001b5ac34cuda3std3__45__cpo6cbeginE[1];
.global .align 1 .b8 _ZN34_INTERNAL_3e21f3b6_4_k_cu_001b5ac34cuda3std3__45__cpo4cendE[1];
.global .align 1 .b8 _ZN34_INTERNAL_3e21f3b6_4_k_cu_001b5ac34cuda3std3__45__cpo6rbeginE[1];
.global .align 1 .b8 _ZN34_INTERNAL_3e21f3b6_4_k_cu_001b5ac34cuda3std3__45__cpo4rendE[1];
.global .align 1 .b8 _ZN34_INTERNAL_3e21f3b6_4_k_cu_001b5ac34cuda3std3__45__cpo7crbeginE[1];
.global .align 1 .b8 _ZN34_INTERNAL_3e21f3b6_4_k_cu_001b5ac34cuda3std3__45__cpo5crendE[1];
.global .align 1 .b8 _ZN34_INTERNAL_3e21f3b6_4_k_cu_001b5ac34cuda3std3__436_GLOBAL__N__3e21f3b6_4_k_cu_001b5ac36ignoreE[1];
.global .align 1 .b8 _ZN34_INTERNAL_3e21f3b6_4_k_cu_001b5ac34cuda3std3__419piecewise_constructE[1];
.global .align 1 .b8 _ZN34_INTERNAL_3e21f3b6_4_k_cu_001b5ac34cuda3std3__48in_placeE[1];
.global .align 1 .b8 _ZN34_INTERNAL_3e21f3b6_4_k_cu_001b5ac34cuda3std3__420unreachable_sentinelE[1];
.global .align 1 .b8 _ZN34_INTERNAL_3e21f3b6_4_k_cu_001b5ac34cuda3std3__47nulloptE[1];
.global .align 1 .b8 _ZN34_INTERNAL_3e21f3b6_4_k_cu_001b5ac34cuda3std3__48unexpectE[1];
.global .align 1 .b8 _ZN34_INTERNAL_3e21f3b6_4_k_cu_001b5ac34cuda3std6ranges3__45__cpo4swapE[1];
.global .align 1 .b8 _ZN34_INTERNAL_3e21f3b6_4_k_cu_001b5ac34cuda3std6ranges3__45__cpo9iter_moveE[1];
.global .align 1 .b8 _ZN34_INTERNAL_3e21f3b6_4_k_cu_001b5ac34cuda3std6ranges3__45__cpo5beginE[1];
.global .align 1 .b8 _ZN34_INTERNAL_3e21f3b6_4_k_cu_001b5ac34cuda3std6ranges3__45__cpo3endE[1];
.global .align 1 .b8 _ZN34_INTERNAL_3e21f3b6_4_k_cu_001b5ac34cuda3std6ranges3__45__cpo6cbeginE[1];
.global .align 1 .b8 _ZN34_INTERNAL_3e21f3b6_4_k_cu_001b5ac34cuda3std6ranges3__45__cpo4cendE[1];
.global .align 1 .b8 _ZN34_INTERNAL_3e21f3b6_4_k_cu_001b5ac34cuda3std6ranges3__45__cpo7advanceE[1];
.global .align 1 .b8 _ZN34_INTERNAL_3e21f3b6_4_k_cu_001b5ac34cuda3std6ranges3__45__cpo9iter_swapE[1];
.global .align 1 .b8 _ZN34_INTERNAL_3e21f3b6_4_k_cu_001b5ac34cuda3std6ranges3__45__cpo4nextE[1];
.global .align 1 .b8 _ZN34_INTERNAL_3e21f3b6_4_k_cu_001b5ac34cuda3std6ranges3__45__cpo4prevE[1];
.global .align 1 .b8 _ZN34_INTERNAL_3e21f3b6_4_k_cu_001b5ac34cuda3std6ranges3__45__cpo4dataE[1];
.global .align 1 .b8 _ZN34_INTERNAL_3e21f3b6_4_k_cu_001b5ac34cuda3std6ranges3__45__cpo5cdataE[1];
.global .align 1 .b8 _ZN34_INTERNAL_3e21f3b6_4_k_cu_001b5ac34cuda3std6ranges3__45__cpo4sizeE[1];
.global .align 1 .b8 _ZN34_INTERNAL_3e21f3b6_4_k_cu_001b5ac34cuda3std6ranges3__45__cpo5ssizeE[1];
.global .align 1 .b8 _ZN34_INTERNAL_3e21f3b6_4_k_cu_001b5ac34cuda3std6ranges3__45__cpo8distanceE[1];
.global .align 1 .b8 _ZN34_INTERNAL_3e21f3b6_4_k_cu_001b5ac36thrust24THRUST_300001_SM_1000_NS8cuda_cub3parE[1];
.global .align 1 .b8 _ZN34_INTERNAL_3e21f3b6_4_k_cu_001b5ac36thrust24THRUST_300001_SM_1000_NS8cuda_cub10par_nosyncE[1];
.global .align 1 .b8 _ZN34_INTERNAL_3e21f3b6_4_k_cu_001b5ac36thrust24THRUST_300001_SM_1000_NS6system6detail10sequential3seqE[1];
.global .align 1 .b8 _ZN34_INTERNAL_3e21f3b6_4_k_cu_001b5ac36thrust24THRUST_300001_SM_1000_NS12placeholders2_1E[1];
.global .align 1 .b8 _ZN34_INTERNAL_3e21f3b6_4_k_cu_001b5ac36thrust24THRUST_300001_SM_1000_NS12placeholders2_2E[1];
.global .align 1 .b8 _ZN34_INTERNAL_3e21f3b6_4_k_cu_001b5ac36thrust24THRUST_300001_SM_1000_NS12placeholders2_3E[1];
.global .align 1 .b8 _ZN34_INTERNAL_3e21f3b6_4_k_cu_001b5ac36thrust24THRUST_300001_SM_1000_NS12placeholders2_4E[1];
.global .align 1 .b8 _ZN34_INTERNAL_3e21f3b6_4_k_cu_001b5ac36thrust24THRUST_300001_SM_1000_NS12placeholders2_5E[1];
.global .align 1 .b8 _ZN34_INTERNAL_3e21f3b6_4_k_cu_001b5ac36thrust24THRUST_300001_SM_1000_NS12placeholders2_6E[1];
.global .align 1 .b8 _ZN34_INTERNAL_3e21f3b6_4_k_cu_001b5ac36thrust24THRUST_300001_SM_1000_NS12placeholders2_7E[1];
.global .align 1 .b8 _ZN34_INTERNAL_3e21f3b6_4_k_cu_001b5ac36thrust24THRUST_300001_SM_1000_NS12placeholders2_8E[1];
.global .align 1 .b8 _ZN34_INTERNAL_3e21f3b6_4_k_cu_001b5ac36thrust24THRUST_300001_SM_1000_NS12placeholders2_9E[1];
.global .align 1 .b8 _ZN34_INTERNAL_3e21f3b6_4_k_cu_001b5ac36thrust24THRUST_300001_SM_1000_NS12placeholders3_10E[1];
.global .align 1 .b8 _ZN34_INTERNAL_3e21f3b6_4_k_cu_001b5ac36thrust24THRUST_300001_SM_1000_NS3seqE[1];

.visible .entry _Z6hanshuPfyiif(
	.param .u64 .ptr .align 1 _Z6hanshuPfyiif_param_0,
	.param .u64 _Z6hanshuPfyiif_param_1,
	.param .u32 _Z6hanshuPfyiif_param_2,
	.param .u32 _Z6hanshuPfyiif_param_3,
	.param .f32 _Z6hanshuPfyiif_param_4
)
{
	.reg .b32 	%r<6>;
	.reg .b32 	%f<6>;
	.reg .b64 	%rd<6>;

	ld.param.u64 	%rd1, [_Z6hanshuPfyiif_param_0];
	ld.param.u64 	%rd2, [_Z6hanshuPfyiif_param_1];
	cvta.to.global.u64 	%rd3, %rd1;
	mov.u32 	%r1, %ctaid.x;
	mov.u32 	%r2, %ntid.x;
	mov.u32 	%r3, %tid.x;
	mad.lo.s32 	%r4, %r1, %r2, %r3;
	shr.u32 	%r5, %r4, 10;
	cvt.rn.f32.u32 	%f1, %r5;
	tex.1d.v4.f32.f32 	{%f2, %f3, %f4, %f5}, [%rd2, {%f1}];
	mul.wide.u32 	%rd4, %r4, 4;
	add.s64 	%rd5, %rd3, %rd4;
	st.global.f32 	[%rd5], %f2;
	ret;

}
	// .globl	_ZN3cub18CUB_300001_SM_10006detail11EmptyKernelIvEEvv
.visible .entry _ZN3cub18CUB_300001_SM_10006detail11EmptyKernelIvEEvv()
{


	ret;

}


// ===== COMPILED SASS (sm_100) =====

	.target	sm_100

	.elftype	@"ET_EXEC"


//--------------------- .note.nv.tkinfo           --------------------------
	.section	.note.nv.tkinfo,"",@"SHT_NOTE"
	.sectionflags	@"SHF_NOTE_NV_TKINFO"
	.tkinfo
        /*0018*/ 	.word	0x00000002
        /*0030*/ 	.string	""
        /*0030*/ 	.string	"ptxas"
        /*0030*/ 	.string	"Cuda compilation tools, release 13.0, V13.0.88"
        /*0030*/ 	.string	"Build cuda_13.0.r13.0/compiler.36424714_0"
        /*0030*/ 	.string	"-arch sm_100 -m 64 "



//--------------------- .note.nv.cuinfo           --------------------------
	.section	.note.nv.cuinfo,"",@"SHT_NOTE"
	.sectionflags	@"SHF_NOTE_NV_CUINFO"
        /*0018*/ 	.short	0x0002
        /*001a*/ 	.short	0x0064
        /*001c*/ 	.short	0x0082
	.zero		2


//--------------------- .nv.info                  --------------------------
	.section	.nv.info,"",@"SHT_CUDA_INFO"
	.align	4


	//----- nvinfo : EIATTR_REGCOUNT
	.align		4
        /*0000*/ 	.byte	0x04, 0x2f
        /*0002*/ 	.short	(.L_44 - .L_43)
	.align		4
.L_43:
        /*0004*/ 	.word	index@(_Z6hanshuPfyiif)
        /*0008*/ 	.word	0x0000000a


	//----- nvinfo : EIATTR_FRAME_SIZE
	.align		4
.L_44:
        /*000c*/ 	.byte	0x04, 0x11
        /*000e*/ 	.short	(.L_46 - .L_45)
	.align		4
.L_45:
        /*0010*/ 	.word	index@(_Z6hanshuPfyiif)
        /*0014*/ 	.word	0x00000000


	//----- nvinfo : EIATTR_REGCOUNT
	.align		4
.L_46:
        /*0018*/ 	.byte	0x04, 0x2f
        /*001a*/ 	.short	(.L_48 - .L_47)
	.align		4
.L_47:
        /*001c*/ 	.word	index@(_ZN3cub18CUB_300001_SM_10006detail11EmptyKernelIvEEvv)
        /*0020*/ 	.word	0x00000004


	//----- nvinfo : EIATTR_FRAME_SIZE
	.align		4
.L_48:
        /*0024*/ 	.byte	0x04, 0x11
        /*0026*/ 	.short	(.L_50 - .L_49)
	.align		4
.L_49:
        /*0028*/ 	.word	index@(_ZN3cub18CUB_300001_SM_10006detail11EmptyKernelIvEEvv)
        /*002c*/ 	.word	0x00000000


	//----- nvinfo : EIATTR_MIN_STACK_SIZE
	.align		4
.L_50:
        /*0030*/ 	.byte	0x04, 0x12
        /*0032*/ 	.short	(.L_52 - .L_51)
	.align		4
.L_51:
        /*0034*/ 	.word	index@(_ZN3cub18CUB_300001_SM_10006detail11EmptyKernelIvEEvv)
        /*0038*/ 	.word	0x00000000


	//----- nvinfo : EIATTR_MIN_STACK_SIZE
	.align		4
.L_52:
        /*003c*/ 	.byte	0x04, 0x12
        /*003e*/ 	.short	(.L_54 - .L_53)
	.align		4
.L_53:
        /*0040*/ 	.word	index@(_Z6hanshuPfyiif)
        /*0044*/ 	.word	0x00000000
.L_54:


//--------------------- .nv.compat                --------------------------
	.section	.nv.compat,"",@"SHT_CUDA_COMPAT_INFO"
	.align	4
        /*0000*/ 	.byte	0x02, 0x09, 0x00, 0x00, 0x02, 0x02, 0x02, 0x00, 0x02, 0x05, 0x05, 0x00, 0x03, 0x07, 0x01, 0x01
        /*0010*/ 	.byte	0x02, 0x03, 0x00, 0x00, 0x02, 0x06, 0x01, 0x00, 0x04, 0x0b, 0x08, 0x00, 0x09, 0x00, 0x00, 0x00
        /*0020*/ 	.byte	0x00, 0x00, 0x00, 0x00


//--------------------- .nv.info._ZN3cub18CUB_300001_SM_10006detail11EmptyKernelIvEEvv --------------------------
	.section	.nv.info._ZN3cub18CUB_300001_SM_10006detail11EmptyKernelIvEEvv,"",@"SHT_CUDA_INFO"
	.sectionflags	@""
	.align	4


	//----- nvinfo : EIATTR_CUDA_API_VERSION
	.align		4
        /*0000*/ 	.byte	0x04, 0x37
        /*0002*/ 	.short	(.L_56 - .L_55)
.L_55:
        /*0004*/ 	.word	0x00000082


	//----- nvinfo : EIATTR_SPARSE_MMA_MASK
	.align		4
.L_56:
        /*0008*/ 	.byte	0x03, 0x50
        /*000a*/ 	.short	0x0000


	//----- nvinfo : EIATTR_MAXREG_COUNT
	.align		4
        /*000c*/ 	.byte	0x03, 0x1b
        /*000e*/ 	.short	0x00ff


	//----- nvinfo : EIATTR_MERCURY_ISA_VERSION
	.align		4
        /*0010*/ 	.byte	0x03, 0x5f
        /*0012*/ 	.short	0x0101


	//----- nvinfo : EIATTR_VRC_CTA_INIT_COUNT
	.align		4
        /*0014*/ 	.byte	0x02, 0x4a
	.zero		1
	.zero		1


	//----- nvinfo : EIATTR_EXIT_INSTR_OFFSETS
	.align		4
        /*0018*/ 	.byte	0x04, 0x1c
        /*001a*/ 	.short	(.L_58 - .L_57)


	//   ....[0]....
.L_57:
        /*001c*/ 	.word	0x00000010


	//----- nvinfo : EIATTR_SW_WAR
	.align		4
.L_58:
        /*0020*/ 	.byte	0x04, 0x36
        /*0022*/ 	.short	(.L_60 - .L_59)
.L_59:
        /*0024*/ 	.word	0x00000008
.L_60:


//--------------------- .nv.info._Z6hanshuPfyiif  --------------------------
	.section	.nv.info._Z6hanshuPfyiif,"",@"SHT_CUDA_INFO"
	.sectionflags	@""
	.align	4


	//----- nvinfo : EIATTR_CUDA_API_VERSION
	.align		4
        /*0000*/ 	.byte	0x04, 0x37
        /*0002*/ 	.short	(.L_62 - .L_61)
.L_61:
        /*0004*/ 	.word	0x00000082


	//----- nvinfo : EIATTR_KPARAM_INFO
	.align		4
.L_62:
        /*0008*/ 	.byte	0x04, 0x17
        /*000a*/ 	.short	(.L_64 - .L_63)
.L_63:
        /*000c*/ 	.word	0x00000000
        /*0010*/ 	.short	0x0004
        /*0012*/ 	.short	0x0018
        /*0014*/ 	.byte	0x00, 0xf0, 0x11, 0x00


	//----- nvinfo : EIATTR_KPARAM_INFO
	.align		4
.L_64:
        /*0018*/ 	.byte	0x04, 0x17
        /*001a*/ 	.short	(.L_66 - .L_65)
.L_65:
        /*001c*/ 	.word	0x00000000
        /*0020*/ 	.short	0x0003
        /*0022*/ 	.short	0x0014
        /*0024*/ 	.byte	0x00, 0xf0, 0x11, 0x00


	//----- nvinfo : EIATTR_KPARAM_INFO
	.align		4
.L_66:
        /*0028*/ 	.byte	0x04, 0x17
        /*002a*/ 	.short	(.L_68 - .L_67)
.L_67:
        /*002c*/ 	.word	0x00000000
        /*0030*/ 	.short	0x0002
        /*0032*/ 	.short	0x0010
        /*0034*/ 	.byte	0x00, 0xf0, 0x11, 0x00


	//----- nvinfo : EIATTR_KPARAM_INFO
	.align		4
.L_68:
        /*0038*/ 	.byte	0x04, 0x17
        /*003a*/ 	.short	(.L_70 - .L_69)
.L_69:
        /*003c*/ 	.word	0x00000000
        /*0040*/ 	.short	0x0001
        /*0042*/ 	.short	0x0008
        /*0044*/ 	.byte	0x00, 0xf0, 0x21, 0x00


	//----- nvinfo : EIATTR_KPARAM_INFO
	.align		4
.L_70:
        /*0048*/ 	.byte	0x04, 0x17
        /*004a*/ 	.short	(.L_72 - .L_71)
.L_71:
        /*004c*/ 	.word	0x00000000
        /*0050*/ 	.short	0x0000
        /*0052*/ 	.short	0x0000
        /*0054*/ 	.byte	0x00, 0xf5, 0x21, 0x00


	//----- nvinfo : EIATTR_SPARSE_MMA_MASK
	.align		4
.L_72:
        /*0058*/ 	.byte	0x03, 0x50
        /*005a*/ 	.short	0x0000


	//----- nvinfo : EIATTR_MAXREG_COUNT
	.align		4
        /*005c*/ 	.byte	0x03, 0x1b
        /*005e*/ 	.short	0x00ff


	//----- nvinfo : EIATTR_MERCURY_ISA_VERSION
	.align		4
        /*0060*/ 	.byte	0x03, 0x5f
        /*0062*/ 	.short	0x0101


	//----- nvinfo : EIATTR_VRC_CTA_INIT_COUNT
	.align		4
        /*0064*/ 	.byte	0x02, 0x4a
	.zero		1
	.zero		1


	//----- nvinfo : EIATTR_EXIT_INSTR_OFFSETS
	.align		4
        /*0068*/ 	.byte	0x04, 0x1c
        /*006a*/ 	.short	(.L_74 - .L_73)


	//   ....[0]....
.L_73:
        /*006c*/ 	.word	0x00000100


	//----- nvinfo : EIATTR_CBANK_PARAM_SIZE
	.align		4
.L_74:
        /*0070*/ 	.byte	0x03, 0x19
        /*0072*/ 	.short	0x001c


	//----- nvinfo : EIATTR_PARAM_CBANK
	.align		4
        /*0074*/ 	.byte	0x04, 0x0a
        /*0076*/ 	.short	(.L_76 - .L_75)
	.align		4
.L_75:
        /*0078*/ 	.word	index@(.nv.constant0._Z6hanshuPfyiif)
        /*007c*/ 	.short	0x0380
        /*007e*/ 	.short	0x001c


	//----- nvinfo : EIATTR_SW_WAR
	.align		4
.L_76:
        /*0080*/ 	.byte	0x04, 0x36
        /*0082*/ 	.short	(.L_78 - .L_77)
.L_77:
        /*0084*/ 	.word	0x00000008
.L_78:


//--------------------- .nv.callgraph             --------------------------
	.section	.nv.callgraph,"",@"SHT_CUDA_CALLGRAPH"
	.align	4
	.sectionentsize	8
	.align		4
        /*0000*/ 	.word	0x00000000
	.align		4
        /*0004*/ 	.word	0xffffffff
	.align		4
        /*0008*/ 	.word	0x00000000
	.align		4
        /*000c*/ 	.word	0xfffffffe
	.align		4
        /*0010*/ 	.word	0x00000000
	.align		4
        /*0014*/ 	.word	0xfffffffd
	.align		4
        /*0018*/ 	.word	0x00000000
	.align		4
        /*001c*/ 	.word	0xfffffffc


//--------------------- .nv.constant4             --------------------------
	.section	.nv.constant4,"a",@progbits
	.align	8
	.align		8
.nv.constant4:
        /*0000*/ 	.dword	_ZN34_INTERNAL_3e21f3b6_4_k_cu_001b5ac34cuda3std3__45__cpo5beginE
	.align		8
        /*0008*/ 	.dword	_ZN34_INTERNAL_3e21f3b6_4_k_cu_001b5ac34cuda3std3__45__cpo3endE
	.align		8
        /*0010*/ 	.dword	_ZN34_INTERNAL_3e21f3b6_4_k_cu_001b5ac34cuda3std3__45__cpo6cbeginE
	.align		8
        /*0018*/ 	.dword	_ZN34_INTERNAL_3e21f3b6_4_k_cu_001b5ac34cuda3std3__45__cpo4cendE
	.align		8
        /*0020*/ 	.dword	_ZN34_INTERNAL_3e21f3b6_4_k_cu_001b5ac34cuda3std3__45__cpo6rbeginE
	.align		8
        /*0028*/ 	.dword	_ZN34_INTERNAL_3e21f3b6_4_k_cu_001b5ac34cuda3std3__45__cpo4rendE
	.align		8
        /*0030*/ 	.dword	_ZN34_INTERNAL_3e21f3b6_4_k_cu_001b5ac34cuda3std3__45__cpo7crbeginE
	.align		8
        /*0038*/ 	.dword	_ZN34_INTERNAL_3e21f3b6_4_k_cu_001b5ac34cuda3std3__45__cpo5crendE
	.align		8
        /*0040*/ 	.dword	_ZN34_INTERNAL_3e21f3b6_4_k_cu_001b5ac34cuda3std3__436_GLOBAL__N__3e21f3b6_4_k_cu_001b5ac36ignoreE
	.align		8
        /*0048*/ 	.dword	_ZN34_INTERNAL_3e21f3b6_4_k_cu_001b5ac34cuda3std3__419piecewise_constructE
	.align		8
        /*0050*/ 	.dword	_ZN34_INTERNAL_3e21f3b6_4_k_cu_001b5ac34cuda3std3__48in_placeE
	.align		8
        /*0058*/ 	.dword	_ZN34_INTERNAL_3e21f3b6_4_k_cu_001b5ac34cuda3std3__420unreachable_sentinelE
	.align		8
        /*0060*/ 	.dword	_ZN34_INTERNAL_3e21f3b6_4_k_cu_001b5ac34cuda3std3__47nulloptE
	.align		8
        /*0068*/ 	.dword	_ZN34_INTERNAL_3e21f3b6_4_k_cu_001b5ac34cuda3std3__48unexpectE
	.align		8
        /*0070*/ 	.dword	_ZN34_INTERNAL_3e21f3b6_4_k_cu_001b5ac34cuda3std6ranges3__45__cpo4swapE
	.align		8
        /*0078*/ 	.dword	_ZN34_INTERNAL_3e21f3b6_4_k_cu_001b5ac34cuda3std6ranges3__45__cpo9iter_moveE
	.align		8
        /*0080*/ 	.dword	_ZN34_INTERNAL_3e21f3b6_4_k_cu_001b5ac34cuda3std6ranges3__45__cpo5beginE
	.align		8
        /*0088*/ 	.dword	_ZN34_INTERNAL_3e21f3b6_4_k_cu_001b5ac34cuda3std6ranges3__45__cpo3endE
	.align		8
        /*0090*/ 	.dword	_ZN34_INTERNAL_3e21f3b6_4_k_cu_001b5ac34cuda3std6ranges3__45__cpo6cbeginE
	.align		8
        /*0098*/ 	.dword	_ZN34_INTERNAL_3e21f3b6_4_k_cu_001b5ac34cuda3std6ranges3__45__cpo4cendE
	.align		8
        /*00a0*/ 	.dword	_ZN34_INTERNAL_3e21f3b6_4_k_cu_001b5ac34cuda3std6ranges3__45__cpo7advanceE
	.align		8
        /*00a8*/ 	.dword	_ZN34_INTERNAL_3e21f3b6_4_k_cu_001b5ac34cuda3std6ranges3__45__cpo9iter_swapE
	.align		8
        /*00b0*/ 	.dword	_ZN34_INTERNAL_3e21f3b6_4_k_cu_001b5ac34cuda3std6ranges3__45__cpo4nextE
	.align		8
        /*00b8*/ 	.dword	_ZN34_INTERNAL_3e21f3b6_4_k_cu_001b5ac34cuda3std6ranges3__45__cpo4prevE
	.align		8
        /*00c0*/ 	.dword	_ZN34_INTERNAL_3e21f3b6_4_k_cu_001b5ac34cuda3std6ranges3__45__cpo4dataE
	.align		8
        /*00c8*/ 	.dword	_ZN34_INTERNAL_3e21f3b6_4_k_cu_001b5ac34cuda3std6ranges3__45__cpo5cdataE
	.align		8
        /*00d0*/ 	.dword	_ZN34_INTERNAL_3e21f3b6_4_k_cu_001b5ac34cuda3std6ranges3__45__cpo4sizeE
	.align		8
        /*00d8*/ 	.dword	_ZN34_INTERNAL_3e21f3b6_4_k_cu_001b5ac34cuda3std6ranges3__45__cpo5ssizeE
	.align		8
        /*00e0*/ 	.dword	_ZN34_INTERNAL_3e21f3b6_4_k_cu_001b5ac34cuda3std6ranges3__45__cpo8distanceE
	.align		8
        /*00e8*/ 	.dword	_ZN34_INTERNAL_3e21f3b6_4_k_cu_001b5ac36thrust24THRUST_300001_SM_1000_NS8cuda_cub3parE
	.align		8
        /*00f0*/ 	.dword	_ZN34_INTERNAL_3e21f3b6_4_k_cu_001b5ac36thrust24THRUST_300001_SM_1000_NS8cuda_cub10par_nosyncE
	.align		8
        /*00f8*/ 	.dword	_ZN34_INTERNAL_3e21f3b6_4_k_cu_001b5ac36thrust24THRUST_300001_SM_1000_NS6system6detail10sequential3seqE
	.align		8
        /*0100*/ 	.dword	_ZN34_INTERNAL_3e21f3b6_4_k_cu_001b5ac36thrust24THRUST_300001_SM_1000_NS12placeholders2_1E
	.align		8
        /*0108*/ 	.dword	_ZN34_INTERNAL_3e21f3b6_4_k_cu_001b5ac36thrust24THRUST_300001_SM_1000_NS12placeholders2_2E
	.align		8
        /*0110*/ 	.dword	_ZN34_INTERNAL_3e21f3b6_4_k_cu_001b5ac36thrust24THRUST_300001_SM_1000_NS12placeholders2_3E
	.align		8
        /*0118*/ 	.dword	_ZN34_INTERNAL_3e21f3b6_4_k_cu_001b5ac36thrust24THRUST_300001_SM_1000_NS12placeholders2_4E
	.align		8
        /*0120*/ 	.dword	_ZN34_INTERNAL_3e21f3b6_4_k_cu_001b5ac36thrust24THRUST_300001_SM_1000_NS12placeholders2_5E
	.align		8
        /*0128*/ 	.dword	_ZN34_INTERNAL_3e21f3b6_4_k_cu_001b5ac36thrust24THRUST_300001_SM_1000_NS12placeholders2_6E
	.align		8
        /*0130*/ 	.dword	_ZN34_INTERNAL_3e21f3b6_4_k_cu_001b5ac36thrust24THRUST_300001_SM_1000_NS12placeholders2_7E
	.align		8
        /*0138*/ 	.dword	_ZN34_INTERNAL_3e21f3b6_4_k_cu_001b5ac36thrust24THRUST_300001_SM_1000_NS12placeholders2_8E
	.align		8
        /*0140*/ 	.dword	_ZN34_INTERNAL_3e21f3b6_4_k_cu_001b5ac36thrust24THRUST_300001_SM_1000_NS12placeholders2_9E
	.align		8
        /*0148*/ 	.dword	_ZN34_INTERNAL_3e21f3b6_4_k_cu_001b5ac36thrust24THRUST_300001_SM_1000_NS12placeholders3_10E
	.align		8
        /*0150*/ 	.dword	_ZN34_INTERNAL_3e21f3b6_4_k_cu_001b5ac36thrust24THRUST_300001_SM_1000_NS3seqE


//--------------------- .text._ZN3cub18CUB_300001_SM_10006detail11EmptyKernelIvEEvv --------------------------
	.section	.text._ZN3cub18CUB_300001_SM_10006detail11EmptyKernelIvEEvv,"ax",@progbits
	.align	128
        .global         _ZN3cub18CUB_300001_SM_10006detail11EmptyKernelIvEEvv
        .type           _ZN3cub18CUB_300001_SM_10006detail11EmptyKernelIvEEvv,@function
        .size           _ZN3cub18CUB_300001_SM_10006detail11EmptyKernelIvEEvv,(.L_x_2 - _ZN3cub18CUB_300001_SM_10006detail11EmptyKernelIvEEvv)
        .other          _ZN3cub18CUB_300001_SM_10006detail11EmptyKernelIvEEvv,@"STO_CUDA_ENTRY STV_DEFAULT"
_ZN3cub18CUB_300001_SM_10006detail11EmptyKernelIvEEvv:
.text._ZN3cub18CUB_300001_SM_10006detail11EmptyKernelIvEEvv:
[----:B------:R-:W-:Y:S01]  /*0000*/  LDC R1, c[0x0][0x37c] ;  /* 0x0000df00ff017b82 */ /* 0x000fe20000000800 */
[----:B------:R-:W-:Y:S05]  /*0010*/  EXIT ;  /* 0x000000000000794d */ /* 0x000fea0003800000 */
.L_x_0:
[----:B------:R-:W-:-:S00]  /*0020*/  BRA `(.L_x_0) ;  /* 0xfffffffc00fc7947 */ /* 0x000fc0000383ffff */
[----:B------:R-:W-:-:S00]  /*0030*/  NOP ;  /* 0x0000000000007918 */ /* 0x000fc00000000000 */
        /* <DEDUP_REMOVED lines=12> */
.L_x_2:


//--------------------- .text._Z6hanshuPfyiif     --------------------------
	.section	.text._Z6hanshuPfyiif,"ax",@progbits
	.align	128
        .global         _Z6hanshuPfyiif
        .type           _Z6hanshuPfyiif,@function
        .size           _Z6hanshuPfyiif,(.L_x_3 - _Z6hanshuPfyiif)
        .other          _Z6hanshuPfyiif,@"STO_CUDA_ENTRY STV_DEFAULT"
_Z6hanshuPfyiif:
.text._Z6hanshuPfyiif:
[----:B------:R-:W-:Y:S01]  /*0000*/  LDC R1, c[0x0][0x37c] ;  /* 0x0000df00ff017b82 */ /* 0x000fe20000000800 */
[----:B------:R-:W0:Y:S07]  /*0010*/  S2R R0, SR_TID.X ;  /* 0x0000000000007919 */ /* 0x000e2e0000002100 */
[----:B------:R-:W0:Y:S01]  /*0020*/  S2UR UR4, SR_CTAID.X ;  /* 0x00000000000479c3 */ /* 0x000e220000002500 */
[----:B------:R-:W-:Y:S01]  /*0030*/  HFMA2 R4, -RZ, RZ, -3, 0 ;  /* 0xc2000000ff047431 */ /* 0x000fe200000001ff */
[----:B------:R-:W-:Y:S01]  /*0040*/  MOV R7, RZ ;  /* 0x000000ff00077202 */ /* 0x000fe20000000f00 */
[----:B------:R-:W-:-:S05]  /*0050*/  UMOV UR5, URZ ;  /* 0x000000ff00057c82 */ /* 0x000fca0008000000 */
[----:B------:R-:W0:Y:S02]  /*0060*/  LDC R5, c[0x0][0x360] ;  /* 0x0000d800ff057b82 */ /* 0x000e240000000800 */
[----:B0-----:R-:W-:Y:S01]  /*0070*/  IMAD R5, R5, UR4, R0 ;  /* 0x0000000405057c24 */ /* 0x001fe2000f8e0200 */
[----:B------:R-:W0:Y:S04]  /*0080*/  LDCU UR4, c[0x0][0x388] ;  /* 0x00007100ff0477ac */ /* 0x000e280008000800 */
[----:B------:R-:W-:-:S04]  /*0090*/  SHF.R.U32.HI R0, RZ, 0xa, R5 ;  /* 0x0000000aff007819 */ /* 0x000fc80000011605 */
[----:B------:R-:W-:-:S04]  /*00a0*/  I2FP.F32.U32 R6, R0 ;  /* 0x0000000000067245 */ /* 0x000fc80000201000 */
[----:B0-----:R0:W5:Y:S01]  /*00b0*/  TEX.LL RZ, R7, R6, R4, UR4, 2D, 0x1 ;  /* 0x28ff040406077f60 */ /* 0x00116200089e01ff */
[----:B------:R-:W1:Y:S01]  /*00c0*/  LDC.64 R2, c[0x0][0x380] ;  /* 0x0000e000ff027b82 */ /* 0x000e620000000a00 */
[----:B0-----:R-:W0:Y:S01]  /*00d0*/  LDCU.64 UR4, c[0x0][0x358] ;  /* 0x00006b00ff0477ac */ /* 0x001e220008000a00 */
[----:B-1----:R-:W-:-:S05]  /*00e0*/  IMAD.WIDE.U32 R2, R5, 0x4, R2 ;  /* 0x0000000405027825 */ /* 0x002fca00078e0002 */
[----:B0----5:R-:W-:Y:S01]  /*00f0*/  STG.E desc[UR4][R2.64], R7 ;  /* 0x0000000702007986 */ /* 0x021fe2000c101904 */
[----:B------:R-:W-:Y:S05]  /*0100*/  EXIT ;  /* 0x000000000000794d */ /* 0x000fea0003800000 */
.L_x_1:
        /* <DEDUP_REMOVED lines=15> */
.L_x_3:


//--------------------- .nv.shared.reserved.0     --------------------------
	.section	.nv.shared.reserved.0,"aw",@nobits
	.weak		__nv_reservedSMEM_offset_0_alias
	.size		__nv_reservedSMEM_offset_0_alias, 0, 64
	.other		__nv_reservedSMEM_offset_0_alias,@"STO_CUDA_RESERVED_SHARED STV_DEFAULT"
__nv_reservedSMEM_offset_0_alias:
	.zero		0
	.zero		64


//--------------------- .nv.global                --------------------------
	.section	.nv.global,"aw",@nobits
.nv.global:
	.type		_ZN34_INTERNAL_3e21f3b6_4_k_cu_001b5ac36thrust24THRUST_300001_SM_1000_NS3seqE,@object
	.size		_ZN34_INTERNAL_3e21f3b6_4_k_cu_001b5ac36thrust24THRUST_300001_SM_1000_NS3seqE,(_ZN34_INTERNAL_3e21f3b6_4_k_cu_001b5ac34cuda3std3__48in_placeE - _ZN34_INTERNAL_3e21f3b6_4_k_cu_001b5ac36thrust24THRUST_300001_SM_1000_NS3seqE)
_ZN34_INTERNAL_3e21f3b6_4_k_cu_001b5ac36thrust24THRUST_300001_SM_1000_NS3seqE:
	.zero		1
	.type		_ZN34_INTERNAL_3e21f3b6_4_k_cu_001b5ac34cuda3std3__48in_placeE,@object
	.size		_ZN34_INTERNAL_3e21f3b6_4_k_cu_001b5ac34cuda3std3__48in_placeE,(_ZN34_INTERNAL_3e21f3b6_4_k_cu_001b5ac34cuda3std6ranges3__45__cpo4sizeE - _ZN34_INTERNAL_3e21f3b6_4_k_cu_001b5ac34cuda3std3__48in_placeE)
_ZN34_INTERNAL_3e21f3b6_4_k_cu_001b5ac34cuda3std3__48in_placeE:
	.zero		1
	.type		_ZN34_INTERNAL_3e21f3b6_4_k_cu_001b5ac34cuda3std6ranges3__45__cpo4sizeE,@object
	.size		_ZN34_INTERNAL_3e21f3b6_4_k_cu_001b5ac34cuda3std6ranges3__45__cpo4sizeE,(_ZN34_INTERNAL_3e21f3b6_4_k_cu_001b5ac36thrust24THRUST_300001_SM_1000_NS12placeholders2_3E - _ZN34_INTERNAL_3e21f3b6_4_k_cu_001b5ac34cuda3std6ranges3__45__cpo4sizeE)
_ZN34_INTERNAL_3e21f3b6_4_k_cu_001b5ac34cuda3std6ranges3__45__cpo4sizeE:
	.zero		1
	.type		_ZN34_INTERNAL_3e21f3b6_4_k_cu_001b5ac36thrust24THRUST_300001_SM_1000_NS12placeholders2_3E,@object
	.size		_ZN34_INTERNAL_3e21f3b6_4_k_cu_001b5ac36thrust24THRUST_300001_SM_1000_NS12placeholders2_3E,(_ZN34_INTERNAL_3e21f3b6_4_k_cu_001b5ac34cuda3std3__45__cpo6cbeginE - _ZN34_INTERNAL_3e21f3b6_4_k_cu_001b5ac36thrust24THRUST_300001_SM_1000_NS12placeholders2_3E)
_ZN34_INTERNAL_3e21f3b6_4_k_cu_001b5ac36thrust24THRUST_300001_SM_1000_NS12placeholders2_3E:
	.zero		1
	.type		_ZN34_INTERNAL_3e21f3b6_4_k_cu_001b5ac34cuda3std3__45__cpo6cbeginE,@object
	.size		_ZN34_INTERNAL_3e21f3b6_4_k_cu_001b5ac34cuda3std3__45__cpo6cbeginE,(_ZN34_INTERNAL_3e21f3b6_4_k_cu_001b5ac34cuda3std6ranges3__45__cpo6cbeginE - _ZN34_INTERNAL_3e21f3b6_4_k_cu_001b5ac34cuda3std3__45__cpo6cbeginE)
_ZN34_INTERNAL_3e21f3b6_4_k_cu_001b5ac34cuda3std3__45__cpo6cbeginE:
	.zero		1
	.type		_ZN34_INTERNAL_3e21f3b6_4_k_cu_001b5ac34cuda3std6ranges3__45__cpo6cbeginE,@object
	.size		_ZN34_INTERNAL_3e21f3b6_4_k_cu_001b5ac34cuda3std6ranges3__45__cpo6cbeginE,(_ZN34_INTERNAL_3e21f3b6_4_k_cu_001b5ac36thrust24THRUST_300001_SM_1000_NS12placeholders2_7E - _ZN34_INTERNAL_3e21f3b6_4_k_cu_001b5ac34cuda3std6ranges3__45__cpo6cbeginE)
_ZN34_INTERNAL_3e21f3b6_4_k_cu_001b5ac34cuda3std6ranges3__45__cpo6cbeginE:
	.zero		1
	.type		_ZN34_INTERNAL_3e21f3b6_4_k_cu_001b5ac36thrust24THRUST_300001_SM_1000_NS12placeholders2_7E,@object
	.size		_ZN34_INTERNAL_3e21f3b6_4_k_cu_001b5ac36thrust24THRUST_300001_SM_1000_NS12placeholders2_7E,(_ZN34_INTERNAL_3e21f3b6_4_k_cu_001b5ac34cuda3std3__45__cpo7crbeginE - _ZN34_INTERNAL_3e21f3b6_4_k_cu_001b5ac36thrust24THRUST_300001_SM_1000_NS12placeholders2_7E)
_ZN34_INTERNAL_3e21f3b6_4_k_cu_001b5ac36thrust24THRUST_300001_SM_1000_NS12placeholders2_7E:
	.zero		1
	.type		_ZN34_INTERNAL_3e21f3b6_4_k_cu_001b5ac34cuda3std3__45__cpo7crbeginE,@object
	.size		_ZN34_INTERNAL_3e21f3b6_4_k_cu_001b5ac34cuda3std3__45__cpo7crbeginE,(_ZN34_INTERNAL_3e21f3b6_4_k_cu_001b5ac34cuda3std6ranges3__45__cpo4nextE - _ZN34_INTERNAL_3e21f3b6_4_k_cu_001b5ac34cuda3std3__45__cpo7crbeginE)
_ZN34_INTERNAL_3e21f3b6_4_k_cu_001b5ac34cuda3std3__45__cpo7crbeginE:
	.zero		1
	.type		_ZN34_INTERNAL_3e21f3b6_4_k_cu_001b5ac34cuda3std6ranges3__45__cpo4nextE,@object
	.size		_ZN34_INTERNAL_3e21f3b6_4_k_cu_001b5ac34cuda3std6ranges3__45__cpo4nextE,(_ZN34_INTERNAL_3e21f3b6_4_k_cu_001b5ac34cuda3std6ranges3__45__cpo4swapE - _ZN34_INTERNAL_3e21f3b6_4_k_cu_001b5ac34cuda3std6ranges3__45__cpo4nextE)
_ZN34_INTERNAL_3e21f3b6_4_k_cu_001b5ac34cuda3std6ranges3__45__cpo4nextE:
	.zero		1
	.type		_ZN34_INTERNAL_3e21f3b6_4_k_cu_001b5ac34cuda3std6ranges3__45__cpo4swapE,@object
	.size		_ZN34_INTERNAL_3e21f3b6_4_k_cu_001b5ac34cuda3std6ranges3__45__cpo4swapE,(_ZN34_INTERNAL_3e21f3b6_4_k_cu_001b5ac36thrust24THRUST_300001_SM_1000_NS8cuda_cub10par_nosyncE - _ZN34_INTERNAL_3e21f3b6_4_k_cu_001b5ac34cuda3std6ranges3__45__cpo4swapE)
_ZN34_INTERNAL_3e21f3b6_4_k_cu_001b5ac34cuda3std6ranges3__45__cpo4swapE:
	.zero		1
	.type		_ZN34_INTERNAL_3e21f3b6_4_k_cu_001b5ac36thrust24THRUST_300001_SM_1000_NS8cuda_cub10par_nosyncE,@object
	.size		_ZN34_INTERNAL_3e21f3b6_4_k_cu_001b5ac36thrust24THRUST_300001_SM_1000_NS8cuda_cub10par_nosyncE,(_ZN34_INTERNAL_3e21f3b6_4_k_cu_001b5ac36thrust24THRUST_300001_SM_1000_NS12placeholders2_9E - _ZN34_INTERNAL_3e21f3b6_4_k_cu_001b5ac36thrust24THRUST_300001_SM_1000_NS8cuda_cub10par_nosyncE)
_ZN34_INTERNAL_3e21f3b6_4_k_cu_001b5ac36thrust24THRUST_300001_SM_1000_NS8cuda_cub10par_nosyncE:
	.zero		1
	.type		_ZN34_INTERNAL_3e21f3b6_4_k_cu_001b5ac36thrust24THRUST_300001_SM_1000_NS12placeholders2_9E,@object
	.size		_ZN34_INTERNAL_3e21f3b6_4_k_cu_001b5ac36thrust24THRUST_300001_SM_1000_NS12placeholders2_9E,(_ZN34_INTERNAL_3e21f3b6_4_k_cu_001b5ac34cuda3std3__436_GLOBAL__N__3e21f3b6_4_k_cu_001b5ac36ignoreE - _ZN34_INTERNAL_3e21f3b6_4_k_cu_001b5ac36thrust24THRUST_300001_SM_1000_NS12placeholders2_9E)
_ZN34_INTERNAL_3e21f3b6_4_k_cu_001b5ac36thrust24THRUST_300001_SM_1000_NS12placeholders2_9E:
	.zero		1
	.type		_ZN34_INTERNAL_3e21f3b6_4_k_cu_001b5ac34cuda3std3__436_GLOBAL__N__3e21f3b6_4_k_cu_001b5ac36ignoreE,@object
	.size		_ZN34_INTERNAL_3e21f3b6_4_k_cu_001b5ac34cuda3std3__436_GLOBAL__N__3e21f3b6_4_k_cu_001b5ac36ignoreE,(_ZN34_INTERNAL_3e21f3b6_4_k_cu_001b5ac34cuda3std6ranges3__45__cpo4dataE - _ZN34_INTERNAL_3e21f3b6_4_k_cu_001b5ac34cuda3std3__436_GLOBAL__N__3e21f3b6_4_k_cu_001b5ac36ignoreE)
_ZN34_INTERNAL_3e21f3b6_4_k_cu_001b5ac34cuda3std3__436_GLOBAL__N__3e21f3b6_4_k_cu_001b5ac36ignoreE:
	.zero		1
	.type		_ZN34_INTERNAL_3e21f3b6_4_k_cu_001b5ac34cuda3std6ranges3__45__cpo4dataE,@object
	.size		_ZN34_INTERNAL_3e21f3b6_4_k_cu_001b5ac34cuda3std6ranges3__45__cpo4dataE,(_ZN34_INTERNAL_3e21f3b6_4_k_cu_001b5ac36thrust24THRUST_300001_SM_1000_NS12placeholders2_1E - _ZN34_INTERNAL_3e21f3b6_4_k_cu_001b5ac34cuda3std6ranges3__45__cpo4dataE)
_ZN34_INTERNAL_3e21f3b6_4_k_cu_001b5ac34cuda3std6ranges3__45__cpo4dataE:
	.zero		1
	.type		_ZN34_INTERNAL_3e21f3b6_4_k_cu_001b5ac36thrust24THRUST_300001_SM_1000_NS12placeholders2_1E,@object
	.size		_ZN34_INTERNAL_3e21f3b6_4_k_cu_001b5ac36thrust24THRUST_300001_SM_1000_NS12placeholders2_1E,(_ZN34_INTERNAL_3e21f3b6_4_k_cu_001b5ac34cuda3std3__45__cpo5beginE - _ZN34_INTERNAL_3e21f3b6_4_k_cu_001b5ac36thrust24THRUST_300001_SM_1000_NS12placeholders2_1E)
_ZN34_INTERNAL_3e21f3b6_4_k_cu_001b5ac36thrust24THRUST_300001_SM_1000_NS12placeholders2_1E:
	.zero		1
	.type		_ZN34_INTERNAL_3e21f3b6_4_k_cu_001b5ac34cuda3std3__45__cpo5beginE,@object
	.size		_ZN34_INTERNAL_3e21f3b6_4_k_cu_001b5ac34cuda3std3__45__cpo5beginE,(_ZN34_INTERNAL_3e21f3b6_4_k_cu_001b5ac34cuda3std6ranges3__45__cpo5beginE - _ZN34_INTERNAL_3e21f3b6_4_k_cu_001b5ac34cuda3std3__45__cpo5beginE)
_ZN34_INTERNAL_3e21f3b6_4_k_cu_001b5ac34cuda3std3__45__cpo5beginE:
	.zero		1
	.type		_ZN34_INTERNAL_3e21f3b6_4_k_cu_001b5ac34cuda3std6ranges3__45__cpo5beginE,@object
	.size		_ZN34_INTERNAL_3e21f3b6_4_k_cu_001b5ac34cuda3std6ranges3__45__cpo5beginE,(_ZN34_INTERNAL_3e21f3b6_4_k_cu_001b5ac36thrust24THRUST_300001_SM_1000_NS12placeholders2_5E - _ZN34_INTERNAL_3e21f3b6_4_k_cu_001b5ac34cuda3std6ranges3__45__cpo5beginE)
_ZN34_INTERNAL_3e21f3b6_4_k_cu_001b5ac34cuda3std6ranges3__45__cpo5beginE:
	.zero		1
	.type		_ZN34_INTERNAL_3e21f3b6_4_k_cu_001b5ac36thrust24THRUST_300001_SM_1000_NS12placeholders2_5E,@object
	.size		_ZN34_INTERNAL_3e21f3b6_4_k_cu_001b5ac36thrust24THRUST_300001_SM_1000_NS12placeholders2_5E,(_ZN34_INTERNAL_3e21f3b6_4_k_cu_001b5ac34cuda3std3__45__cpo6rbeginE - _ZN34_INTERNAL_3e21f3b6_4_k_cu_001b5ac36thrust24THRUST_300001_SM_1000_NS12placeholders2_5E)
_ZN34_INTERNAL_3e21f3b6_4_k_cu_001b5ac36thrust24THRUST_300001_SM_1000_NS12placeholders2_5E:
	.zero		1
	.type		_ZN34_INTERNAL_3e21f3b6_4_k_cu_001b5ac34cuda3std3__45__cpo6rbeginE,@object
	.size		_ZN34_INTERNAL_3e21f3b6_4_k_cu_001b5ac34cuda3std3__45__cpo6rbeginE,(_ZN34_INTERNAL_3e21f3b6_4_k_cu_001b5ac34cuda3std6ranges3__45__cpo7advanceE - _ZN34_INTERNAL_3e21f3b6_4_k_cu_001b5ac34cuda3std3__45__cpo6rbeginE)
_ZN34_INTERNAL_3e21f3b6_4_k_cu_001b5ac34cuda3std3__45__cpo6rbeginE:
	.zero		1
	.type		_ZN34_INTERNAL_3e21f3b6_4_k_cu_001b5ac34cuda3std6ranges3__45__cpo7advanceE,@object
	.size		_ZN34_INTERNAL_3e21f3b6_4_k_cu_001b5ac34cuda3std6ranges3__45__cpo7advanceE,(_ZN34_INTERNAL_3e21f3b6_4_k_cu_001b5ac34cuda3std3__47nulloptE - _ZN34_INTERNAL_3e21f3b6_4_k_cu_001b5ac34cuda3std6ranges3__45__cpo7advanceE)
_ZN34_INTERNAL_3e21f3b6_4_k_cu_001b5ac34cuda3std6ranges3__45__cpo7advanceE:
	.zero		1
	.type		_ZN34_INTERNAL_3e21f3b6_4_k_cu_001b5ac34cuda3std3__47nulloptE,@object
	.size		_ZN34_INTERNAL_3e21f3b6_4_k_cu_001b5ac34cuda3std3__47nulloptE,(_ZN34_INTERNAL_3e21f3b6_4_k_cu_001b5ac34cuda3std6ranges3__45__cpo8distanceE - _ZN34_INTERNAL_3e21f3b6_4_k_cu_001b5ac34cuda3std3__47nulloptE)
_ZN34_INTERNAL_3e21f3b6_4_k_cu_001b5ac34cuda3std3__47nulloptE:
	.zero		1
	.type		_ZN34_INTERNAL_3e21f3b6_4_k_cu_001b5ac34cuda3std6ranges3__45__cpo8distanceE,@object
	.size		_ZN34_INTERNAL_3e21f3b6_4_k_cu_001b5ac34cuda3std6ranges3__45__cpo8distanceE,(_ZN34_INTERNAL_3e21f3b6_4_k_cu_001b5ac36thrust24THRUST_300001_SM_1000_NS12placeholders3_10E - _ZN34_INTERNAL_3e21f3b6_4_k_cu_001b5ac34cuda3std6ranges3__45__cpo8distanceE)
_ZN34_INTERNAL_3e21f3b6_4_k_cu_001b5ac34cuda3std6ranges3__45__cpo8distanceE:
	.zero		1
	.type		_ZN34_INTERNAL_3e21f3b6_4_k_cu_001b5ac36thrust24THRUST_300001_SM_1000_NS12placeholders3_10E,@object
	.size		_ZN34_INTERNAL_3e21f3b6_4_k_cu_001b5ac36thrust24THRUST_300001_SM_1000_NS12placeholders3_10E,(_ZN34_INTERNAL_3e21f3b6_4_k_cu_001b5ac34cuda3std3__419piecewise_constructE - _ZN34_INTERNAL_3e21f3b6_4_k_cu_001b5ac36thrust24THRUST_300001_SM_1000_NS12placeholders3_10E)
_ZN34_INTERNAL_3e21f3b6_4_k_cu_001b5ac36thrust24THRUST_300001_SM_1000_NS12placeholders3_10E:
	.zero		1
	.type		_ZN34_INTERNAL_3e21f3b6_4_k_cu_001b5ac34cuda3std3__419piecewise_constructE,@object
	.size		_ZN34_INTERNAL_3e21f3b6_4_k_cu_001b5ac34cuda3std3__419piecewise_constructE,(_ZN34_INTERNAL_3e21f3b6_4_k_cu_001b5ac34cuda3std6ranges3__45__cpo5cdataE - _ZN34_INTERNAL_3e21f3b6_4_k_cu_001b5ac34cuda3std3__419piecewise_constructE)
_ZN34_INTERNAL_3e21f3b6_4_k_cu_001b5ac34cuda3std3__419piecewise_constructE:
	.zero		1
	.type		_ZN34_INTERNAL_3e21f3b6_4_k_cu_001b5ac34cuda3std6ranges3__45__cpo5cdataE,@object
	.size		_ZN34_INTERNAL_3e21f3b6_4_k_cu_001b5ac34cuda3std6ranges3__45__cpo5cdataE,(_ZN34_INTERNAL_3e21f3b6_4_k_cu_001b5ac36thrust24THRUST_300001_SM_1000_NS12placeholders2_2E - _ZN34_INTERNAL_3e21f3b6_4_k_cu_001b5ac34cuda3std6ranges3__45__cpo5cdataE)
_ZN34_INTERNAL_3e21f3b6_4_k_cu_001b5ac34cuda3std6ranges3__45__cpo5cdataE:
	.zero		1
	.type		_ZN34_INTERNAL_3e21f3b6_4_k_cu_001b5ac36thrust24THRUST_300001_SM_1000_NS12placeholders2_2E,@object
	.size		_ZN34_INTERNAL_3e21f3b6_4_k_cu_001b5ac36thrust24THRUST_300001_SM_1000_NS12placeholders2_2E,(_ZN34_INTERNAL_3e21f3b6_4_k_cu_001b5ac34cuda3std3__45__cpo3endE - _ZN34_INTERNAL_3e21f3b6_4_k_cu_001b5ac36thrust24THRUST_300001_SM_1000_NS12placeholders2_2E)
_ZN34_INTERNAL_3e21f3b6_4_k_cu_001b5ac36thrust24THRUST_300001_SM_1000_NS12placeholders2_2E:
	.zero		1
	.type		_ZN34_INTERNAL_3e21f3b6_4_k_cu_001b5ac34cuda3std3__45__cpo3endE,@object
	.size		_ZN34_INTERNAL_3e21f3b6_4_k_cu_001b5ac34cuda3std3__45__cpo3endE,(_ZN34_INTERNAL_3e21f3b6_4_k_cu_001b5ac34cuda3std6ranges3__45__cpo3endE - _ZN34_INTERNAL_3e21f3b6_4_k_cu_001b5ac34cuda3std3__45__cpo3endE)
_ZN34_INTERNAL_3e21f3b6_4_k_cu_001b5ac34cuda3std3__45__cpo3endE:
	.zero		1
	.type		_ZN34_INTERNAL_3e21f3b6_4_k_cu_001b5ac34cuda3std6ranges3__45__cpo3endE,@object
	.size		_ZN34_INTERNAL_3e21f3b6_4_k_cu_001b5ac34cuda3std6ranges3__45__cpo3endE,(_ZN34_INTERNAL_3e21f3b6_4_k_cu_001b5ac36thrust24THRUST_300001_SM_1000_NS12placeholders2_6E - _ZN34_INTERNAL_3e21f3b6_4_k_cu_001b5ac34cuda3std6ranges3__45__cpo3endE)
_ZN34_INTERNAL_3e21f3b6_4_k_cu_001b5ac34cuda3std6ranges3__45__cpo3endE:
	.zero		1
	.type		_ZN34_INTERNAL_3e21f3b6_4_k_cu_001b5ac36thrust24THRUST_300001_SM_1000_NS12placeholders2_6E,@object
	.size		_ZN34_INTERNAL_3e21f3b6_4_k_cu_001b5ac36thrust24THRUST_300001_SM_1000_NS12placeholders2_6E,(_ZN34_INTERNAL_3e21f3b6_4_k_cu_001b5ac34cuda3std3__45__cpo4rendE - _ZN34_INTERNAL_3e21f3b6_4_k_cu_001b5ac36thrust24THRUST_300001_SM_1000_NS12placeholders2_6E)
_ZN34_INTERNAL_3e21f3b6_4_k_cu_001b5ac36thrust24THRUST_300001_SM_1000_NS12placeholders2_6E:
	.zero		1
	.type		_ZN34_INTERNAL_3e21f3b6_4_k_cu_001b5ac34cuda3std3__45__cpo4rendE,@object
	.size		_ZN34_INTERNAL_3e21f3b6_4_k_cu_001b5ac34cuda3std3__45__cpo4rendE,(_ZN34_INTERNAL_3e21f3b6_4_k_cu_001b5ac34cuda3std6ranges3__45__cpo9iter_swapE - _ZN34_INTERNAL_3e21f3b6_4_k_cu_001b5ac34cuda3std3__45__cpo4rendE)
_ZN34_INTERNAL_3e21f3b6_4_k_cu_001b5ac34cuda3std3__45__cpo4rendE:
	.zero		1
	.type		_ZN34_INTERNAL_3e21f3b6_4_k_cu_001b5ac34cuda3std6ranges3__45__cpo9iter_swapE,@object
	.size		_ZN34_INTERNAL_3e21f3b6_4_k_cu_001b5ac34cuda3std6ranges3__45__cpo9iter_swapE,(_ZN34_INTERNAL_3e21f3b6_4_k_cu_001b5ac34cuda3std3__48unexpectE - _ZN34_INTERNAL_3e21f3b6_4_k_cu_001b5ac34cuda3std6ranges3__45__cpo9iter_swapE)
_ZN34_INTERNAL_3e21f3b6_4_k_cu_001b5ac34cuda3std6ranges3__45__cpo9iter_swapE:
	.zero		1
	.type		_ZN34_INTERNAL_3e21f3b6_4_k_cu_001b5ac34cuda3std3__48unexpectE,@object
	.size		_ZN34_INTERNAL_3e21f3b6_4_k_cu_001b5ac34cuda3std3__48unexpectE,(_ZN34_INTERNAL_3e21f3b6_4_k_cu_001b5ac36thrust24THRUST_300001_SM_1000_NS8cuda_cub3parE - _ZN34_INTERNAL_3e21f3b6_4_k_cu_001b5ac34cuda3std3__48unexpectE)
_ZN34_INTERNAL_3e21f3b6_4_k_cu_001b5ac34cuda3std3__48unexpectE:
	.zero		1
	.type		_ZN34_INTERNAL_3e21f3b6_4_k_cu_001b5ac36thrust24THRUST_300001_SM_1000_NS8cuda_cub3parE,@object
	.size		_ZN34_INTERNAL_3e21f3b6_4_k_cu_001b5ac36thrust24THRUST_300001_SM_1000_NS8cuda_cub3parE,(_ZN34_INTERNAL_3e21f3b6_4_k_cu_001b5ac36thrust24THRUST_300001_SM_1000_NS12placeholders2_4E - _ZN34_INTERNAL_3e21f3b6_4_k_cu_001b5ac36thrust24THRUST_300001_SM_1000_NS8cuda_cub3parE)
_ZN34_INTERNAL_3e21f3b6_4_k_cu_001b5ac36thrust24THRUST_300001_SM_1000_NS8cuda_cub3parE:
	.zero		1
	.type		_ZN34_INTERNAL_3e21f3b6_4_k_cu_001b5ac36thrust24THRUST_300001_SM_1000_NS12placeholders2_4E,@object
	.size		_ZN34_INTERNAL_3e21f3b6_4_k_cu_001b5ac36thrust24THRUST_300001_SM_1000_NS12placeholders2_4E,(_ZN34_INTERNAL_3e21f3b6_4_k_cu_001b5ac34cuda3std3__45__cpo4cendE - _ZN34_INTERNAL_3e21f3b6_4_k_cu_001b5ac36thrust24THRUST_300001_SM_1000_NS12placeholders2_4E)
_ZN34_INTERNAL_3e21f3b6_4_k_cu_001b5ac36thrust24THRUST_300001_SM_1000_NS12placeholders2_4E:
	.zero		1
	.type		_ZN34_INTERNAL_3e21f3b6_4_k_cu_001b5ac34cuda3std3__45__cpo4cendE,@object
	.size		_ZN34_INTERNAL_3e21f3b6_4_k_cu_001b5ac34cuda3std3__45__cpo4cendE,(_ZN34_INTERNAL_3e21f3b6_4_k_cu_001b5ac34cuda3std6ranges3__45__cpo4cendE - _ZN34_INTERNAL_3e21f3b6_4_k_cu_001b5ac34cuda3std3__45__cpo4cendE)
_ZN34_INTERNAL_3e21f3b6_4_k_cu_001b5ac34cuda3std3__45__cpo4cendE:
	.zero		1
	.type		_ZN34_INTERNAL_3e21f3b6_4_k_cu_001b5ac34cuda3std6ranges3__45__cpo4cendE,@object
	.size		_ZN34_INTERNAL_3e21f3b6_4_k_cu_001b5ac34cuda3std6ranges3__45__cpo4cendE,(_ZN34_INTERNAL_3e21f3b6_4_k_cu_001b5ac34cuda3std3__420unreachable_sentinelE - _ZN34_INTERNAL_3e21f3b6_4_k_cu_001b5ac34cuda3std6ranges3__45__cpo4cendE)
_ZN34_INTERNAL_3e21f3b6_4_k_cu_001b5ac34cuda3std6ranges3__45__cpo4cendE:
	.zero		1
	.type		_ZN34_INTERNAL_3e21f3b6_4_k_cu_001b5ac34cuda3std3__420unreachable_sentinelE,@object
	.size		_ZN34_INTERNAL_3e21f3b6_4_k_cu_001b5ac34cuda3std3__420unreachable_sentinelE,(_ZN34_INTERNAL_3e21f3b6_4_k_cu_001b5ac34cuda3std6ranges3__45__cpo5ssizeE - _ZN34_INTERNAL_3e21f3b6_4_k_cu_001b5ac34cuda3std3__420unreachable_sentinelE)
_ZN34_INTERNAL_3e21f3b6_4_k_cu_001b5ac34cuda3std3__420unreachable_sentinelE:
	.zero		1
	.type		_ZN34_INTERNAL_3e21f3b6_4_k_cu_001b5ac34cuda3std6ranges3__45__cpo5ssizeE,@object
	.size		_ZN34_INTERNAL_3e21f3b6_4_k_cu_001b5ac34cuda3std6ranges3__45__cpo5ssizeE,(_ZN34_INTERNAL_3e21f3b6_4_k_cu_001b5ac36thrust24THRUST_300001_SM_1000_NS12placeholders2_8E - _ZN34_INTERNAL_3e21f3b6_4_k_cu_001b5ac34cuda3std6ranges3__45__cpo5ssizeE)
_ZN34_INTERNAL_3e21f3b6_4_k_cu_001b5ac34cuda3std6ranges3__45__cpo5ssizeE:
	.zero		1
	.type		_ZN34_INTERNAL_3e21f3b6_4_k_cu_001b5ac36thrust24THRUST_300001_SM_1000_NS12placeholders2_8E,@object
	.size		_ZN34_INTERNAL_3e21f3b6_4_k_cu_001b5ac36thrust24THRUST_300001_SM_1000_NS12placeholders2_8E,(_ZN34_INTERNAL_3e21f3b6_4_k_cu_001b5ac34cuda3std3__45__cpo5crendE - _ZN34_INTERNAL_3e21f3b6_4_k_cu_001b5ac36thrust24THRUST_300001_SM_1000_NS12placeholders2_8E)
_ZN34_INTERNAL_3e21f3b6_4_k_cu_001b5ac36thrust24THRUST_300001_SM_1000_NS12placeholders2_8E:
	.zero		1
	.type		_ZN34_INTERNAL_3e21f3b6_4_k_cu_001b5ac34cuda3std3__45__cpo5crendE,@object
	.size		_ZN34_INTERNAL_3e21f3b6_4_k_cu_001b5ac34cuda3std3__45__cpo5crendE,(_ZN34_INTERNAL_3e21f3b6_4_k_cu_001b5ac34cuda3std6ranges3__45__cpo4prevE - _ZN34_INTERNAL_3e21f3b6_4_k_cu_001b5ac34cuda3std3__45__cpo5crendE)
_ZN34_INTERNAL_3e21f3b6_4_k_cu_001b5ac34cuda3std3__45__cpo5crendE:
	.zero		1
	.type		_ZN34_INTERNAL_3e21f3b6_4_k_cu_001b5ac34cuda3std6ranges3__45__cpo4prevE,@object
	.size		_ZN34_INTERNAL_3e21f3b6_4_k_cu_001b5ac34cuda3std6ranges3__45__cpo4prevE,(_ZN34_INTERNAL_3e21f3b6_4_k_cu_001b5ac34cuda3std6ranges3__45__cpo9iter_moveE - _ZN34_INTERNAL_3e21f3b6_4_k_cu_001b5ac34cuda3std6ranges3__45__cpo4prevE)
_ZN34_INTERNAL_3e21f3b6_4_k_cu_001b5ac34cuda3std6ranges3__45__cpo4prevE:
	.zero		1
	.type		_ZN34_INTERNAL_3e21f3b6_4_k_cu_001b5ac34cuda3std6ranges3__45__cpo9iter_moveE,@object
	.size		_ZN34_INTERNAL_3e21f3b6_4_k_cu_001b5ac34cuda3std6ranges3__45__cpo9iter_moveE,(_ZN34_INTERNAL_3e21f3b6_4_k_cu_001b5ac36thrust24THRUST_300001_SM_1000_NS6system6detail10sequential3seqE - _ZN34_INTERNAL_3e21f3b6_4_k_cu_001b5ac34cuda3std6ranges3__45__cpo9iter_moveE)
_ZN34_INTERNAL_3e21f3b6_4_k_cu_001b5ac34cuda3std6ranges3__45__cpo9iter_moveE:
	.zero		1
	.type		_ZN34_INTERNAL_3e21f3b6_4_k_cu_001b5ac36thrust24THRUST_300001_SM_1000_NS6system6detail10sequential3seqE,@object
	.size		_ZN34_INTERNAL_3e21f3b6_4_k_cu_001b5ac36thrust24THRUST_300001_SM_1000_NS6system6detail10sequential3seqE,(.L_31 - _ZN34_INTERNAL_3e21f3b6_4_k_cu_001b5ac36thrust24THRUST_300001_SM_1000_NS6system6detail10sequential3seqE)
_ZN34_INTERNAL_3e21f3b6_4_k_cu_001b5ac36thrust24THRUST_300001_SM_1000_NS6system6detail10sequential3seqE:
	.zero		1
.L_31:


//--------------------- .nv.constant0._ZN3cub18CUB_300001_SM_10006detail11EmptyKernelIvEEvv --------------------------
	.section	.nv.constant0._ZN3cub18CUB_300001_SM_10006detail11EmptyKernelIvEEvv,"a",@progbits
	.sectionflags	@""
	.align	4
.nv.constant0._ZN3cub18CUB_300001_SM_10006detail11EmptyKernelIvEEvv:
	.zero		896


//--------------------- .nv.constant0._Z6hanshuPfyiif --------------------------
	.section	.nv.constant0._Z6hanshuPfyiif,"a",@progbits
	.sectionflags	@""
	.align	4
.nv.constant0._Z6hanshuPfyiif:
	.zero		924


//--------------------- SYMBOLS --------------------------

	.type		.nv.reservedSmem.offset0,@object
	.size		.nv.reservedSmem.offset0,0x4
